//
// Generated by NVIDIA NVVM Compiler
//
// Compiler Build ID: CL-36424714
// Cuda compilation tools, release 13.0, V13.0.88
// Based on NVVM 20.0.0
//

.version 9.0
.target sm_100
.address_size 64

	// .globl	_Z24transposeMatrixGPU_BasicPfS_ii
// _ZZ28transposeMatrixGPU_SharedMemPfS_iiE4tile has been demoted

.visible .entry _Z24transposeMatrixGPU_BasicPfS_ii(
	.param .u64 .ptr .align 1 _Z24transposeMatrixGPU_BasicPfS_ii_param_0,
	.param .u64 .ptr .align 1 _Z24transposeMatrixGPU_BasicPfS_ii_param_1,
	.param .u32 _Z24transposeMatrixGPU_BasicPfS_ii_param_2,
	.param .u32 _Z24transposeMatrixGPU_BasicPfS_ii_param_3
)
{
	.reg .pred 	%p<4>;
	.reg .b32 	%r<13>;
	.reg .b32 	%f<2>;
	.reg .b64 	%rd<9>;

	ld.param.u64 	%rd1, [_Z24transposeMatrixGPU_BasicPfS_ii_param_0];
	ld.param.u64 	%rd2, [_Z24transposeMatrixGPU_BasicPfS_ii_param_1];
	ld.param.u32 	%r3, [_Z24transposeMatrixGPU_BasicPfS_ii_param_2];
	ld.param.u32 	%r4, [_Z24transposeMatrixGPU_BasicPfS_ii_param_3];
	mov.u32 	%r5, %ctaid.x;
	mov.u32 	%r6, %ntid.x;
	mov.u32 	%r7, %tid.x;
	mad.lo.s32 	%r1, %r5, %r6, %r7;
	mov.u32 	%r8, %ctaid.y;
	mov.u32 	%r9, %ntid.y;
	mov.u32 	%r10, %tid.y;
	mad.lo.s32 	%r2, %r8, %r9, %r10;
	setp.ge.s32 	%p1, %r2, %r3;
	setp.ge.s32 	%p2, %r1, %r4;
	or.pred  	%p3, %p1, %p2;
	@%p3 bra 	$L__BB0_2;
	cvta.to.global.u64 	%rd3, %rd1;
	cvta.to.global.u64 	%rd4, %rd2;
	mad.lo.s32 	%r11, %r4, %r2, %r1;
	mad.lo.s32 	%r12, %r3, %r1, %r2;
	mul.wide.s32 	%rd5, %r11, 4;
	add.s64 	%rd6, %rd3, %rd5;
	ld.global.f32 	%f1, [%rd6];
	mul.wide.s32 	%rd7, %r12, 4;
	add.s64 	%rd8, %rd4, %rd7;
	st.global.f32 	[%rd8], %f1;
$L__BB0_2:
	ret;

}
	// .globl	_Z28transposeMatrixGPU_CoalescedPfS_ii
.visible .entry _Z28transposeMatrixGPU_CoalescedPfS_ii(
	.param .u64 .ptr .align 1 _Z28transposeMatrixGPU_CoalescedPfS_ii_param_0,
	.param .u64 .ptr .align 1 _Z28transposeMatrixGPU_CoalescedPfS_ii_param_1,
	.param .u32 _Z28transposeMatrixGPU_CoalescedPfS_ii_param_2,
	.param .u32 _Z28transposeMatrixGPU_CoalescedPfS_ii_param_3
)
{
	.reg .pred 	%p<13>;
	.reg .b32 	%r<24>;
	.reg .b32 	%f<5>;
	.reg .b64 	%rd<20>;

	ld.param.u64 	%rd4, [_Z28transposeMatrixGPU_CoalescedPfS_ii_param_0];
	ld.param.u64 	%rd5, [_Z28transposeMatrixGPU_CoalescedPfS_ii_param_1];
	ld.param.u32 	%r9, [_Z28transposeMatrixGPU_CoalescedPfS_ii_param_2];
	ld.param.u32 	%r8, [_Z28transposeMatrixGPU_CoalescedPfS_ii_param_3];
	cvta.to.global.u64 	%rd1, %rd5;
	cvta.to.global.u64 	%rd2, %rd4;
	mov.u32 	%r10, %ctaid.x;
	mov.u32 	%r11, %ctaid.y;
	min.u32 	%r12, %r10, %r11;
	max.u32 	%r13, %r10, %r11;
	shl.b32 	%r14, %r12, 5;
	mov.u32 	%r15, %tid.x;
	add.s32 	%r1, %r14, %r15;
	shl.b32 	%r16, %r13, 5;
	mov.u32 	%r17, %tid.y;
	add.s32 	%r18, %r16, %r17;
	setp.ge.s32 	%p1, %r1, %r8;
	mul.lo.s32 	%r3, %r9, %r1;
	setp.ge.s32 	%p2, %r18, %r9;
	or.pred  	%p3, %p1, %p2;
	@%p3 bra 	$L__BB1_2;
	mad.lo.s32 	%r19, %r18, %r8, %r1;
	add.s32 	%r20, %r18, %r3;
	mul.wide.s32 	%rd6, %r19, 4;
	add.s64 	%rd7, %rd2, %rd6;
	ld.global.f32 	%f1, [%rd7];
	mul.wide.s32 	%rd8, %r20, 4;
	add.s64 	%rd9, %rd1, %rd8;
	st.global.f32 	[%rd9], %f1;
$L__BB1_2:
	setp.ge.s32 	%p4, %r1, %r8;
	add.s32 	%r4, %r18, 8;
	setp.ge.s32 	%p5, %r4, %r9;
	cvt.s64.s32 	%rd10, %r3;
	cvt.s64.s32 	%rd11, %r18;
	add.s64 	%rd12, %rd11, %rd10;
	shl.b64 	%rd13, %rd12, 2;
	add.s64 	%rd3, %rd1, %rd13;
	or.pred  	%p6, %p4, %p5;
	@%p6 bra 	$L__BB1_4;
	mad.lo.s32 	%r21, %r4, %r8, %r1;
	mul.wide.s32 	%rd14, %r21, 4;
	add.s64 	%rd15, %rd2, %rd14;
	ld.global.f32 	%f2, [%rd15];
	st.global.f32 	[%rd3+32], %f2;
$L__BB1_4:
	setp.ge.s32 	%p7, %r1, %r8;
	add.s32 	%r5, %r18, 16;
	setp.ge.s32 	%p8, %r5, %r9;
	or.pred  	%p9, %p7, %p8;
	@%p9 bra 	$L__BB1_6;
	mad.lo.s32 	%r22, %r5, %r8, %r1;
	mul.wide.s32 	%rd16, %r22, 4;
	add.s64 	%rd17, %rd2, %rd16;
	ld.global.f32 	%f3, [%rd17];
	st.global.f32 	[%rd3+64], %f3;
$L__BB1_6:
	setp.ge.s32 	%p10, %r1, %r8;
	add.s32 	%r6, %r18, 24;
	setp.ge.s32 	%p11, %r6, %r9;
	or.pred  	%p12, %p10, %p11;
	@%p12 bra 	$L__BB1_8;
	mad.lo.s32 	%r23, %r6, %r8, %r1;
	mul.wide.s32 	%rd18, %r23, 4;
	add.s64 	%rd19, %rd2, %rd18;
	ld.global.f32 	%f4, [%rd19];
	st.global.f32 	[%rd3+96], %f4;
$L__BB1_8:
	ret;

}
	// .globl	_Z28transposeMatrixGPU_SharedMemPfS_ii
.visible .entry _Z28transposeMatrixGPU_SharedMemPfS_ii(
	.param .u64 .ptr .align 1 _Z28transposeMatrixGPU_SharedMemPfS_ii_param_0,
	.param .u64 .ptr .align 1 _Z28transposeMatrixGPU_SharedMemPfS_ii_param_1,
	.param .u32 _Z28transposeMatrixGPU_SharedMemPfS_ii_param_2,
	.param .u32 _Z28transposeMatrixGPU_SharedMemPfS_ii_param_3
)
{
	.reg .pred 	%p<25>;
	.reg .b32 	%r<37>;
	.reg .b32 	%f<9>;
	.reg .b64 	%rd<21>;
	// demoted variable
	.shared .align 4 .b8 _ZZ28transposeMatrixGPU_SharedMemPfS_iiE4tile[4224];
	ld.param.u64 	%rd3, [_Z28transposeMatrixGPU_SharedMemPfS_ii_param_0];
	ld.param.u64 	%rd4, [_Z28transposeMatrixGPU_SharedMemPfS_ii_param_1];
	ld.param.u32 	%r20, [_Z28transposeMatrixGPU_SharedMemPfS_ii_param_2];
	ld.param.u32 	%r19, [_Z28transposeMatrixGPU_SharedMemPfS_ii_param_3];
	cvta.to.global.u64 	%rd1, %rd3;
	cvta.to.global.u64 	%rd2, %rd4;
	mov.u32 	%r21, %ctaid.x;
	shl.b32 	%r1, %r21, 5;
	mov.u32 	%r2, %tid.x;
	add.s32 	%r3, %r1, %r2;
	mov.u32 	%r22, %ctaid.y;
	shl.b32 	%r4, %r22, 5;
	mov.u32 	%r5, %tid.y;
	add.s32 	%r23, %r4, %r5;
	setp.ge.s32 	%p1, %r3, %r19;
	shl.b32 	%r24, %r2, 2;
	mov.u32 	%r25, _ZZ28transposeMatrixGPU_SharedMemPfS_iiE4tile;
	add.s32 	%r7, %r25, %r24;
	setp.ge.s32 	%p2, %r23, %r20;
	mad.lo.s32 	%r8, %r5, 132, %r7;
	or.pred  	%p3, %p1, %p2;
	@%p3 bra 	$L__BB2_2;
	mad.lo.s32 	%r26, %r23, %r19, %r3;
	mul.wide.s32 	%rd5, %r26, 4;
	add.s64 	%rd6, %rd1, %rd5;
	ld.global.f32 	%f1, [%rd6];
	st.shared.f32 	[%r8], %f1;
$L__BB2_2:
	setp.ge.s32 	%p4, %r3, %r19;
	add.s32 	%r9, %r23, 8;
	setp.ge.s32 	%p5, %r9, %r20;
	or.pred  	%p6, %p4, %p5;
	@%p6 bra 	$L__BB2_4;
	mad.lo.s32 	%r27, %r9, %r19, %r3;
	mul.wide.s32 	%rd7, %r27, 4;
	add.s64 	%rd8, %rd1, %rd7;
	ld.global.f32 	%f2, [%rd8];
	st.shared.f32 	[%r8+1056], %f2;
$L__BB2_4:
	setp.ge.s32 	%p7, %r3, %r19;
	add.s32 	%r10, %r23, 16;
	setp.ge.s32 	%p8, %r10, %r20;
	or.pred  	%p9, %p7, %p8;
	@%p9 bra 	$L__BB2_6;
	mad.lo.s32 	%r28, %r10, %r19, %r3;
	mul.wide.s32 	%rd9, %r28, 4;
	add.s64 	%rd10, %rd1, %rd9;
	ld.global.f32 	%f3, [%rd10];
	st.shared.f32 	[%r8+2112], %f3;
$L__BB2_6:
	setp.ge.s32 	%p10, %r3, %r19;
	add.s32 	%r11, %r23, 24;
	setp.ge.s32 	%p11, %r11, %r20;
	or.pred  	%p12, %p10, %p11;
	@%p12 bra 	$L__BB2_8;
	mad.lo.s32 	%r29, %r11, %r19, %r3;
	mul.wide.s32 	%rd11, %r29, 4;
	add.s64 	%rd12, %rd1, %rd11;
	ld.global.f32 	%f4, [%rd12];
	st.shared.f32 	[%r8+3168], %f4;
$L__BB2_8:
	bar.sync 	0;
	add.s32 	%r12, %r4, %r2;
	add.s32 	%r13, %r1, %r5;
	setp.ge.s32 	%p13, %r12, %r20;
	shl.b32 	%r30, %r2, 7;
	add.s32 	%r31, %r7, %r30;
	setp.ge.s32 	%p14, %r13, %r19;
	shl.b32 	%r32, %r5, 2;
	add.s32 	%r14, %r31, %r32;
	or.pred  	%p15, %p13, %p14;
	@%p15 bra 	$L__BB2_10;
	ld.shared.f32 	%f5, [%r14];
	mad.lo.s32 	%r33, %r13, %r20, %r12;
	mul.wide.s32 	%rd13, %r33, 4;
	add.s64 	%rd14, %rd2, %rd13;
	st.global.f32 	[%rd14], %f5;
$L__BB2_10:
	setp.ge.s32 	%p16, %r12, %r20;
	add.s32 	%r15, %r13, 8;
	setp.ge.s32 	%p17, %r15, %r19;
	or.pred  	%p18, %p16, %p17;
	@%p18 bra 	$L__BB2_12;
	ld.shared.f32 	%f6, [%r14+32];
	mad.lo.s32 	%r34, %r15, %r20, %r12;
	mul.wide.s32 	%rd15, %r34, 4;
	add.s64 	%rd16, %rd2, %rd15;
	st.global.f32 	[%rd16], %f6;
$L__BB2_12:
	setp.ge.s32 	%p19, %r12, %r20;
	add.s32 	%r16, %r13, 16;
	setp.ge.s32 	%p20, %r16, %r19;
	or.pred  	%p21, %p19, %p20;
	@%p21 bra 	$L__BB2_14;
	ld.shared.f32 	%f7, [%r14+64];
	mad.lo.s32 	%r35, %r16, %r20, %r12;
	mul.wide.s32 	%rd17, %r35, 4;
	add.s64 	%rd18, %rd2, %rd17;
	st.global.f32 	[%rd18], %f7;
$L__BB2_14:
	setp.ge.s32 	%p22, %r12, %r20;
	add.s32 	%r17, %r13, 24;
	setp.ge.s32 	%p23, %r17, %r19;
	or.pred  	%p24, %p22, %p23;
	@%p24 bra 	$L__BB2_16;
	ld.shared.f32 	%f8, [%r14+96];
	mad.lo.s32 	%r36, %r17, %r20, %r12;
	mul.wide.s32 	%rd19, %r36, 4;
	add.s64 	%rd20, %rd2, %rd19;
	st.global.f32 	[%rd20], %f8;
$L__BB2_16:
	ret;

}


// ===== COMPILED SASS (sm_100) =====

	.target	sm_100

	.elftype	@"ET_EXEC"


//--------------------- .note.nv.tkinfo           --------------------------
	.section	.note.nv.tkinfo,"",@"SHT_NOTE"
	.sectionflags	@"SHF_NOTE_NV_TKINFO"
	.tkinfo
        /*0018*/ 	.word	0x00000002
        /*0030*/ 	.string	""
        /*0030*/ 	.string	"ptxas"
        /*0030*/ 	.string	"Cuda compilation tools, release 13.0, V13.0.88"
        /*0030*/ 	.string	"Build cuda_13.0.r13.0/compiler.36424714_0"
        /*0030*/ 	.string	"-arch sm_100 -m 64 "



//--------------------- .note.nv.cuinfo           --------------------------
	.section	.note.nv.cuinfo,"",@"SHT_NOTE"
	.sectionflags	@"SHF_NOTE_NV_CUINFO"
        /*0018*/ 	.short	0x0002
        /*001a*/ 	.short	0x0064
        /*001c*/ 	.short	0x0082
	.zero		2


//--------------------- .nv.info                  --------------------------
	.section	.nv.info,"",@"SHT_CUDA_INFO"
	.align	4


	//----- nvinfo : EIATTR_REGCOUNT
	.align		4
        /*0000*/ 	.byte	0x04, 0x2f
        /*0002*/ 	.short	(.L_1 - .L_0)
	.align		4
.L_0:
        /*0004*/ 	.word	index@(_Z24transposeMatrixGPU_BasicPfS_ii)
        /*0008*/ 	.word	0x0000000a


	//----- nvinfo : EIATTR_FRAME_SIZE
	.align		4
.L_1:
        /*000c*/ 	.byte	0x04, 0x11
        /*000e*/ 	.short	(.L_3 - .L_2)
	.align		4
.L_2:
        /*0010*/ 	.word	index@(_Z24transposeMatrixGPU_BasicPfS_ii)
        /*0014*/ 	.word	0x00000000


	//----- nvinfo : EIATTR_REGCOUNT
	.align		4
.L_3:
        /*0018*/ 	.byte	0x04, 0x2f
        /*001a*/ 	.short	(.L_5 - .L_4)
	.align		4
.L_4:
        /*001c*/ 	.word	index@(_Z28transposeMatrixGPU_CoalescedPfS_ii)
        /*0020*/ 	.word	0x00000012


	//----- nvinfo : EIATTR_FRAME_SIZE
	.align		4
.L_5:
        /*0024*/ 	.byte	0x04, 0x11
        /*0026*/ 	.short	(.L_7 - .L_6)
	.align		4
.L_6:
        /*0028*/ 	.word	index@(_Z28transposeMatrixGPU_CoalescedPfS_ii)
        /*002c*/ 	.word	0x00000000


	//----- nvinfo : EIATTR_REGCOUNT
	.align		4
.L_7:
        /*0030*/ 	.byte	0x04, 0x2f
        /*0032*/ 	.short	(.L_9 - .L_8)
	.align		4
.L_8:
        /*0034*/ 	.word	index@(_Z28transposeMatrixGPU_SharedMemPfS_ii)
        /*0038*/ 	.word	0x00000019


	//----- nvinfo : EIATTR_FRAME_SIZE
	.align		4
.L_9:
        /*003c*/ 	.byte	0x04, 0x11
        /*003e*/ 	.short	(.L_11 - .L_10)
	.align		4
.L_10:
        /*0040*/ 	.word	index@(_Z28transposeMatrixGPU_SharedMemPfS_ii)
        /*0044*/ 	.word	0x00000000


	//----- nvinfo : EIATTR_MIN_STACK_SIZE
	.align		4
.L_11:
        /*0048*/ 	.byte	0x04, 0x12
        /*004a*/ 	.short	(.L_13 - .L_12)
	.align		4
.L_12:
        /*004c*/ 	.word	index@(_Z28transposeMatrixGPU_SharedMemPfS_ii)
        /*0050*/ 	.word	0x00000000


	//----- nvinfo : EIATTR_MIN_STACK_SIZE
	.align		4
.L_13:
        /*0054*/ 	.byte	0x04, 0x12
        /*0056*/ 	.short	(.L_15 - .L_14)
	.align		4
.L_14:
        /*0058*/ 	.word	index@(_Z28transposeMatrixGPU_CoalescedPfS_ii)
        /*005c*/ 	.word	0x00000000


	//----- nvinfo : EIATTR_MIN_STACK_SIZE
	.align		4
.L_15:
        /*0060*/ 	.byte	0x04, 0x12
        /*0062*/ 	.short	(.L_17 - .L_16)
	.align		4
.L_16:
        /*0064*/ 	.word	index@(_Z24transposeMatrixGPU_BasicPfS_ii)
        /*0068*/ 	.word	0x00000000
.L_17:


//--------------------- .nv.compat                --------------------------
	.section	.nv.compat,"",@"SHT_CUDA_COMPAT_INFO"
	.align	4
        /*0000*/ 	.byte	0x02, 0x09, 0x00, 0x00, 0x02, 0x02, 0x01, 0x00, 0x02, 0x05, 0x05, 0x00, 0x03, 0x07, 0x01, 0x01
        /*0010*/ 	.byte	0x02, 0x03, 0x00, 0x00, 0x02, 0x06, 0x01, 0x00, 0x04, 0x0b, 0x08, 0x00, 0x09, 0x00, 0x00, 0x00
        /*0020*/ 	.byte	0x00, 0x00, 0x00, 0x00


//--------------------- .nv.info._Z28transposeMatrixGPU_SharedMemPfS_ii --------------------------
	.section	.nv.info._Z28transposeMatrixGPU_SharedMemPfS_ii,"",@"SHT_CUDA_INFO"
	.sectionflags	@""
	.align	4


	//----- nvinfo : EIATTR_CUDA_API_VERSION
	.align		4
        /*0000*/ 	.byte	0x04, 0x37
        /*0002*/ 	.short	(.L_19 - .L_18)
.L_18:
        /*0004*/ 	.word	0x00000082


	//----- nvinfo : EIATTR_KPARAM_INFO
	.align		4
.L_19:
        /*0008*/ 	.byte	0x04, 0x17
        /*000a*/ 	.short	(.L_21 - .L_20)
.L_20:
        /*000c*/ 	.word	0x00000000
        /*0010*/ 	.short	0x0003
        /*0012*/ 	.short	0x0014
        /*0014*/ 	.byte	0x00, 0xf0, 0x11, 0x00


	//----- nvinfo : EIATTR_KPARAM_INFO
	.align		4
.L_21:
        /*0018*/ 	.byte	0x04, 0x17
        /*001a*/ 	.short	(.L_23 - .L_22)
.L_22:
        /*001c*/ 	.word	0x00000000
        /*0020*/ 	.short	0x0002
        /*0022*/ 	.short	0x0010
        /*0024*/ 	.byte	0x00, 0xf0, 0x11, 0x00


	//----- nvinfo : EIATTR_KPARAM_INFO
	.align		4
.L_23:
        /*0028*/ 	.byte	0x04, 0x17
        /*002a*/ 	.short	(.L_25 - .L_24)
.L_24:
        /*002c*/ 	.word	0x00000000
        /*0030*/ 	.short	0x0001
        /*0032*/ 	.short	0x0008
        /*0034*/ 	.byte	0x00, 0xf5, 0x21, 0x00


	//----- nvinfo : EIATTR_KPARAM_INFO
	.align		4
.L_25:
        /*0038*/ 	.byte	0x04, 0x17
        /*003a*/ 	.short	(.L_27 - .L_26)
.L_26:
        /*003c*/ 	.word	0x00000000
        /*0040*/ 	.short	0x0000
        /*0042*/ 	.short	0x0000
        /*0044*/ 	.byte	0x00, 0xf5, 0x21, 0x00


	//----- nvinfo : EIATTR_SPARSE_MMA_MASK
	.align		4
.L_27:
        /*0048*/ 	.byte	0x03, 0x50
        /*004a*/ 	.short	0x0000


	//----- nvinfo : EIATTR_MAXREG_COUNT
	.align		4
        /*004c*/ 	.byte	0x03, 0x1b
        /*004e*/ 	.short	0x00ff


	//----- nvinfo : EIATTR_NUM_BARRIERS
	.align		4
        /*0050*/ 	.byte	0x02, 0x4c
        /*0052*/ 	.byte	0x01
	.zero		1


	//----- nvinfo : EIATTR_MERCURY_ISA_VERSION
	.align		4
        /*0054*/ 	.byte	0x03, 0x5f
        /*0056*/ 	.short	0x0101


	//----- nvinfo : EIATTR_VRC_CTA_INIT_COUNT
	.align		4
        /*0058*/ 	.byte	0x02, 0x4a
	.zero		1
	.zero		1


	//----- nvinfo : EIATTR_EXIT_INSTR_OFFSETS
	.align		4
        /*005c*/ 	.byte	0x04, 0x1c
        /*005e*/ 	.short	(.L_29 - .L_28)


	//   ....[0]....
.L_28:
        /*0060*/ 	.word	0x000004c0


	//   ....[1]....
        /*0064*/ 	.word	0x00000520


	//----- nvinfo : EIATTR_CBANK_PARAM_SIZE
	.align		4
.L_29:
        /*0068*/ 	.byte	0x03, 0x19
        /*006a*/ 	.short	0x0018


	//----- nvinfo : EIATTR_PARAM_CBANK
	.align		4
        /*006c*/ 	.byte	0x04, 0x0a
        /*006e*/ 	.short	(.L_31 - .L_30)
	.align		4
.L_30:
        /*0070*/ 	.word	index@(.nv.constant0._Z28transposeMatrixGPU_SharedMemPfS_ii)
        /*0074*/ 	.short	0x0380
        /*0076*/ 	.short	0x0018


	//----- nvinfo : EIATTR_SW_WAR
	.align		4
.L_31:
        /*0078*/ 	.byte	0x04, 0x36
        /*007a*/ 	.short	(.L_33 - .L_32)
.L_32:
        /*007c*/ 	.word	0x00000008
.L_33:


//--------------------- .nv.info._Z28transposeMatrixGPU_CoalescedPfS_ii --------------------------
	.section	.nv.info._Z28transposeMatrixGPU_CoalescedPfS_ii,"",@"SHT_CUDA_INFO"
	.sectionflags	@""
	.align	4


	//----- nvinfo : EIATTR_CUDA_API_VERSION
	.align		4
        /*0000*/ 	.byte	0x04, 0x37
        /*0002*/ 	.short	(.L_35 - .L_34)
.L_34:
        /*0004*/ 	.word	0x00000082


	//----- nvinfo : EIATTR_KPARAM_INFO
	.align		4
.L_35:
        /*0008*/ 	.byte	0x04, 0x17
        /*000a*/ 	.short	(.L_37 - .L_36)
.L_36:
        /*000c*/ 	.word	0x00000000
        /*0010*/ 	.short	0x0003
        /*0012*/ 	.short	0x0014
        /*0014*/ 	.byte	0x00, 0xf0, 0x11, 0x00


	//----- nvinfo : EIATTR_KPARAM_INFO
	.align		4
.L_37:
        /*0018*/ 	.byte	0x04, 0x17
        /*001a*/ 	.short	(.L_39 - .L_38)
.L_38:
        /*001c*/ 	.word	0x00000000
        /*0020*/ 	.short	0x0002
        /*0022*/ 	.short	0x0010
        /*0024*/ 	.byte	0x00, 0xf0, 0x11, 0x00


	//----- nvinfo : EIATTR_KPARAM_INFO
	.align		4
.L_39:
        /*0028*/ 	.byte	0x04, 0x17
        /*002a*/ 	.short	(.L_41 - .L_40)
.L_40:
        /*002c*/ 	.word	0x00000000
        /*0030*/ 	.short	0x0001
        /*0032*/ 	.short	0x0008
        /*0034*/ 	.byte	0x00, 0xf5, 0x21, 0x00


	//----- nvinfo : EIATTR_KPARAM_INFO
	.align		4
.L_41:
        /*0038*/ 	.byte	0x04, 0x17
        /*003a*/ 	.short	(.L_43 - .L_42)
.L_42:
        /*003c*/ 	.word	0x00000000
        /*0040*/ 	.short	0x0000
        /*0042*/ 	.short	0x0000
        /*0044*/ 	.byte	0x00, 0xf5, 0x21, 0x00


	//----- nvinfo : EIATTR_SPARSE_MMA_MASK
	.align		4
.L_43:
        /*0048*/ 	.byte	0x03, 0x50
        /*004a*/ 	.short	0x0000


	//----- nvinfo : EIATTR_MAXREG_COUNT
	.align		4
        /*004c*/ 	.byte	0x03, 0x1b
        /*004e*/ 	.short	0x00ff


	//----- nvinfo : EIATTR_MERCURY_ISA_VERSION
	.align		4
        /*0050*/ 	.byte	0x03, 0x5f
        /*0052*/ 	.short	0x0101


	//----- nvinfo : EIATTR_VRC_CTA_INIT_COUNT
	.align		4
        /*0054*/ 	.byte	0x02, 0x4a
	.zero		1
	.zero		1


	//----- nvinfo : EIATTR_EXIT_INSTR_OFFSETS
	.align		4
        /*0058*/ 	.byte	0x04, 0x1c
        /*005a*/ 	.short	(.L_45 - .L_44)


	//   ....[0]....
.L_44:
        /*005c*/ 	.word	0x00000320


	//   ....[1]....
        /*0060*/ 	.word	0x00000380


	//----- nvinfo : EIATTR_CRS_STACK_SIZE
	.align		4
.L_45:
        /*0064*/ 	.byte	0x04, 0x1e
        /*0066*/ 	.short	(.L_47 - .L_46)
.L_46:
        /*0068*/ 	.word	0x00000000


	//----- nvinfo : EIATTR_CBANK_PARAM_SIZE
	.align		4
.L_47:
        /*006c*/ 	.byte	0x03, 0x19
        /*006e*/ 	.short	0x0018


	//----- nvinfo : EIATTR_PARAM_CBANK
	.align		4
        /*0070*/ 	.byte	0x04, 0x0a
        /*0072*/ 	.short	(.L_49 - .L_48)
	.align		4
.L_48:
        /*0074*/ 	.word	index@(.nv.constant0._Z28transposeMatrixGPU_CoalescedPfS_ii)
        /*0078*/ 	.short	0x0380
        /*007a*/ 	.short	0x0018


	//----- nvinfo : EIATTR_SW_WAR
	.align		4
.L_49:
        /*007c*/ 	.byte	0x04, 0x36
        /*007e*/ 	.short	(.L_51 - .L_50)
.L_50:
        /*0080*/ 	.word	0x00000008
.L_51:


//--------------------- .nv.info._Z24transposeMatrixGPU_BasicPfS_ii --------------------------
	.section	.nv.info._Z24transposeMatrixGPU_BasicPfS_ii,"",@"SHT_CUDA_INFO"
	.sectionflags	@""
	.align	4


	//----- nvinfo : EIATTR_CUDA_API_VERSION
	.align		4
        /*0000*/ 	.byte	0x04, 0x37
        /*0002*/ 	.short	(.L_53 - .L_52)
.L_52:
        /*0004*/ 	.word	0x00000082


	//----- nvinfo : EIATTR_KPARAM_INFO
	.align		4
.L_53:
        /*0008*/ 	.byte	0x04, 0x17
        /*000a*/ 	.short	(.L_55 - .L_54)
.L_54:
        /*000c*/ 	.word	0x00000000
        /*0010*/ 	.short	0x0003
        /*0012*/ 	.short	0x0014
        /*0014*/ 	.byte	0x00, 0xf0, 0x11, 0x00


	//----- nvinfo : EIATTR_KPARAM_INFO
	.align		4
.L_55:
        /*0018*/ 	.byte	0x04, 0x17
        /*001a*/ 	.short	(.L_57 - .L_56)
.L_56:
        /*001c*/ 	.word	0x00000000
        /*0020*/ 	.short	0x0002
        /*0022*/ 	.short	0x0010
        /*0024*/ 	.byte	0x00, 0xf0, 0x11, 0x00


	//----- nvinfo : EIATTR_KPARAM_INFO
	.align		4
.L_57:
        /*0028*/ 	.byte	0x04, 0x17
        /*002a*/ 	.short	(.L_59 - .L_58)
.L_58:
        /*002c*/ 	.word	0x00000000
        /*0030*/ 	.short	0x0001
        /*0032*/ 	.short	0x0008
        /*0034*/ 	.byte	0x00, 0xf5, 0x21, 0x00


	//----- nvinfo : EIATTR_KPARAM_INFO
	.align		4
.L_59:
        /*0038*/ 	.byte	0x04, 0x17
        /*003a*/ 	.short	(.L_61 - .L_60)
.L_60:
        /*003c*/ 	.word	0x00000000
        /*0040*/ 	.short	0x0000
        /*0042*/ 	.short	0x0000
        /*0044*/ 	.byte	0x00, 0xf5, 0x21, 0x00


	//----- nvinfo : EIATTR_SPARSE_MMA_MASK
	.align		4
.L_61:
        /*0048*/ 	.byte	0x03, 0x50
        /*004a*/ 	.short	0x0000


	//----- nvinfo : EIATTR_MAXREG_COUNT
	.align		4
        /*004c*/ 	.byte	0x03, 0x1b
        /*004e*/ 	.short	0x00ff


	//----- nvinfo : EIATTR_MERCURY_ISA_VERSION
	.align		4
        /*0050*/ 	.byte	0x03, 0x5f
        /*0052*/ 	.short	0x0101


	//----- nvinfo : EIATTR_VRC_CTA_INIT_COUNT
	.align		4
        /*0054*/ 	.byte	0x02, 0x4a
	.zero		1
	.zero		1


	//----- nvinfo : EIATTR_EXIT_INSTR_OFFSETS
	.align		4
        /*0058*/ 	.byte	0x04, 0x1c
        /*005a*/ 	.short	(.L_63 - .L_62)


	//   ....[0]....
.L_62:
        /*005c*/ 	.word	0x000000c0


	//   ....[1]....
        /*0060*/ 	.word	0x00000160


	//----- nvinfo : EIATTR_CBANK_PARAM_SIZE
	.align		4
.L_63:
        /*0064*/ 	.byte	0x03, 0x19
        /*0066*/ 	.short	0x0018


	//----- nvinfo : EIATTR_PARAM_CBANK
	.align		4
        /*0068*/ 	.byte	0x04, 0x0a
        /*006a*/ 	.short	(.L_65 - .L_64)
	.align		4
.L_64:
        /*006c*/ 	.word	index@(.nv.constant0._Z24transposeMatrixGPU_BasicPfS_ii)
        /*0070*/ 	.short	0x0380
        /*0072*/ 	.short	0x0018


	//----- nvinfo : EIATTR_SW_WAR
	.align		4
.L_65:
        /*0074*/ 	.byte	0x04, 0x36
        /*0076*/ 	.short	(.L_67 - .L_66)
.L_66:
        /*0078*/ 	.word	0x00000008
.L_67:


//--------------------- .nv.callgraph             --------------------------
	.section	.nv.callgraph,"",@"SHT_CUDA_CALLGRAPH"
	.align	4
	.sectionentsize	8
	.align		4
        /*0000*/ 	.word	0x00000000
	.align		4
        /*0004*/ 	.word	0xffffffff
	.align		4
        /*0008*/ 	.word	0x00000000
	.align		4
        /*000c*/ 	.word	0xfffffffe
	.align		4
        /*0010*/ 	.word	0x00000000
	.align		4
        /*0014*/ 	.word	0xfffffffd
	.align		4
        /*0018*/ 	.word	0x00000000
	.align		4
        /*001c*/ 	.word	0xfffffffc


//--------------------- .text._Z28transposeMatrixGPU_SharedMemPfS_ii --------------------------
	.section	.text._Z28transposeMatrixGPU_SharedMemPfS_ii,"ax",@progbits
	.align	128
        .global         _Z28transposeMatrixGPU_SharedMemPfS_ii
        .type           _Z28transposeMatrixGPU_SharedMemPfS_ii,@function
        .size           _Z28transposeMatrixGPU_SharedMemPfS_ii,(.L_x_5 - _Z28transposeMatrixGPU_SharedMemPfS_ii)
        .other          _Z28transposeMatrixGPU_SharedMemPfS_ii,@"STO_CUDA_ENTRY STV_DEFAULT"
_Z28transposeMatrixGPU_SharedMemPfS_ii:
.text._Z28transposeMatrixGPU_SharedMemPfS_ii:
[----:B------:R-:W-:Y:S01]  /*0000*/  LDC R1, c[0x0][0x37c] ;  /* 0x0000df00ff017b82 */ /* 0x000fe20000000800 */
[----:B------:R-:W0:Y:S01]  /*0010*/  S2R R0, SR_TID.Y ;  /* 0x0000000000007919 */ /* 0x000e220000002200 */
[----:B------:R-:W1:Y:S01]  /*0020*/  LDCU.64 UR8, c[0x0][0x390] ;  /* 0x00007200ff0877ac */ /* 0x000e620008000a00 */
[----:B------:R-:W0:Y:S01]  /*0030*/  S2R R7, SR_CTAID.Y ;  /* 0x0000000000077919 */ /* 0x000e220000002600 */
[----:B------:R-:W2:Y:S01]  /*0040*/  LDCU.64 UR6, c[0x0][0x358] ;  /* 0x00006b00ff0677ac */ /* 0x000ea20008000a00 */
[----:B------:R-:W3:Y:S01]  /*0050*/  S2R R13, SR_CTAID.X ;  /* 0x00000000000d7919 */ /* 0x000ee20000002500 */
[----:B------:R-:W3:Y:S01]  /*0060*/  S2R R6, SR_TID.X ;  /* 0x0000000000067919 */ /* 0x000ee20000002100 */
[----:B0-----:R-:W-:-:S04]  /*0070*/  IMAD R15, R7, 0x20, R0 ;  /* 0x00000020070f7824 */ /* 0x001fc800078e0200 */
[C---:B------:R-:W-:Y:S01]  /*0080*/  VIADD R19, R15.reuse, 0x10 ;  /* 0x000000100f137836 */ /* 0x040fe20000000000 */
[C---:B------:R-:W-:Y:S02]  /*0090*/  IADD3 R17, PT, PT, R15.reuse, 0x8, RZ ;  /* 0x000000080f117810 */ /* 0x040fe40007ffe0ff */
[----:B------:R-:W-:Y:S01]  /*00a0*/  IADD3 R21, PT, PT, R15, 0x18, RZ ;  /* 0x000000180f157810 */ /* 0x000fe20007ffe0ff */
[----:B---3--:R-:W-:Y:S01]  /*00b0*/  IMAD R12, R13, 0x20, R6 ;  /* 0x000000200d0c7824 */ /* 0x008fe200078e0206 */
[----:B-1----:R-:W-:Y:S02]  /*00c0*/  ISETP.GE.AND P0, PT, R15, UR8, PT ;  /* 0x000000080f007c0c */ /* 0x002fe4000bf06270 */
[----:B------:R-:W-:Y:S02]  /*00d0*/  ISETP.GE.AND P3, PT, R17, UR8, PT ;  /* 0x0000000811007c0c */ /* 0x000fe4000bf66270 */
[----:B------:R-:W-:Y:S02]  /*00e0*/  ISETP.GE.AND P2, PT, R19, UR8, PT ;  /* 0x0000000813007c0c */ /* 0x000fe4000bf46270 */
[----:B------:R-:W-:-:S02]  /*00f0*/  ISETP.GE.AND P1, PT, R21, UR8, PT ;  /* 0x0000000815007c0c */ /* 0x000fc4000bf26270 */
[C---:B------:R-:W-:Y:S02]  /*0100*/  ISETP.GE.OR P0, PT, R12.reuse, UR9, P0 ;  /* 0x000000090c007c0c */ /* 0x040fe40008706670 */
[C---:B------:R-:W-:Y:S02]  /*0110*/  ISETP.GE.OR P3, PT, R12.reuse, UR9, P3 ;  /* 0x000000090c007c0c */ /* 0x040fe40009f66670 */
[C---:B------:R-:W-:Y:S02]  /*0120*/  ISETP.GE.OR P2, PT, R12.reuse, UR9, P2 ;  /* 0x000000090c007c0c */ /* 0x040fe40009746670 */
[----:B------:R-:W-:-:S07]  /*0130*/  ISETP.GE.OR P1, PT, R12, UR9, P1 ;  /* 0x000000090c007c0c */ /* 0x000fce0008f26670 */
[----:B------:R-:W0:Y:S01]  /*0140*/  @!P0 LDC.64 R10, c[0x0][0x380] ;  /* 0x0000e000ff0a8b82 */ /* 0x000e220000000a00 */
[--C-:B------:R-:W-:Y:S02]  /*0150*/  @!P0 IMAD R15, R15, UR9, R12.reuse ;  /* 0x000000090f0f8c24 */ /* 0x100fe4000f8e020c */
[--C-:B------:R-:W-:Y:S02]  /*0160*/  @!P3 IMAD R17, R17, UR9, R12.reuse ;  /* 0x000000091111bc24 */ /* 0x100fe4000f8e020c */
[--C-:B------:R-:W-:Y:S02]  /*0170*/  @!P2 IMAD R19, R19, UR9, R12.reuse ;  /* 0x000000091313ac24 */ /* 0x100fe4000f8e020c */
[----:B------:R-:W-:Y:S01]  /*0180*/  @!P1 IMAD R21, R21, UR9, R12 ;  /* 0x0000000915159c24 */ /* 0x000fe2000f8e020c */
[----:B------:R-:W1:Y:S08]  /*0190*/  @!P3 LDC.64 R8, c[0x0][0x380] ;  /* 0x0000e000ff08bb82 */ /* 0x000e700000000a00 */
[----:B------:R-:W3:Y:S08]  /*01a0*/  @!P2 LDC.64 R4, c[0x0][0x380] ;  /* 0x0000e000ff04ab82 */ /* 0x000ef00000000a00 */
[----:B------:R-:W4:Y:S01]  /*01b0*/  @!P1 LDC.64 R2, c[0x0][0x380] ;  /* 0x0000e000ff029b82 */ /* 0x000f220000000a00 */
[----:B0-----:R-:W-:-:S06]  /*01c0*/  @!P0 IMAD.WIDE R10, R15, 0x4, R10 ;  /* 0x000000040f0a8825 */ /* 0x001fcc00078e020a */
[----:B--2---:R0:W2:Y:S01]  /*01d0*/  @!P0 LDG.E R10, desc[UR6][R10.64] ;  /* 0x000000060a0a8981 */ /* 0x0040a2000c1e1900 */
[----:B-1----:R-:W-:-:S05]  /*01e0*/  @!P3 IMAD.WIDE R8, R17, 0x4, R8 ;  /* 0x000000041108b825 */ /* 0x002fca00078e0208 */
[----:B------:R-:W5:Y:S01]  /*01f0*/  @!P3 LDG.E R12, desc[UR6][R8.64] ;  /* 0x00000006080cb981 */ /* 0x000f62000c1e1900 */
[----:B---3--:R-:W-:-:S05]  /*0200*/  @!P2 IMAD.WIDE R4, R19, 0x4, R4 ;  /* 0x000000041304a825 */ /* 0x008fca00078e0204 */
[----:B------:R-:W3:Y:S01]  /*0210*/  @!P2 LDG.E R14, desc[UR6][R4.64] ;  /* 0x00000006040ea981 */ /* 0x000ee2000c1e1900 */
[----:B----4-:R-:W-:-:S05]  /*0220*/  @!P1 IMAD.WIDE R2, R21, 0x4, R2 ;  /* 0x0000000415029825 */ /* 0x010fca00078e0202 */
[----:B------:R1:W4:Y:S01]  /*0230*/  @!P1 LDG.E R16, desc[UR6][R2.64] ;  /* 0x0000000602109981 */ /* 0x000322000c1e1900 */
[----:B------:R-:W0:Y:S01]  /*0240*/  S2UR UR5, SR_CgaCtaId ;  /* 0x00000000000579c3 */ /* 0x000e220000008800 */
[----:B------:R-:W-:Y:S01]  /*0250*/  UMOV UR4, 0x400 ;  /* 0x0000040000047882 */ /* 0x000fe20000000000 */
[----:B------:R-:W-:Y:S01]  /*0260*/  IMAD R18, R13, 0x20, R0 ;  /* 0x000000200d127824 */ /* 0x000fe200078e0200 */
[----:B0-----:R-:W-:-:S06]  /*0270*/  ULEA UR4, UR5, UR4, 0x18 ;  /* 0x0000000405047291 */ /* 0x001fcc000f8ec0ff */
[----:B------:R-:W-:-:S05]  /*0280*/  LEA R11, R6, UR4, 0x2 ;  /* 0x00000004060b7c11 */ /* 0x000fca000f8e10ff */
[--C-:B-1----:R-:W-:Y:S02]  /*0290*/  IMAD R3, R6, 0x80, R11.reuse ;  /* 0x0000008006037824 */ /* 0x102fe400078e020b */
[----:B------:R-:W-:Y:S02]  /*02a0*/  IMAD R11, R0, 0x84, R11 ;  /* 0x00000084000b7824 */ /* 0x000fe400078e020b */
[C---:B------:R-:W-:Y:S01]  /*02b0*/  VIADD R20, R18.reuse, 0x8 ;  /* 0x0000000812147836 */ /* 0x040fe20000000000 */
[C---:B------:R-:W-:Y:S02]  /*02c0*/  IADD3 R22, PT, PT, R18.reuse, 0x10, RZ ;  /* 0x0000001012167810 */ /* 0x040fe40007ffe0ff */
[----:B------:R-:W-:Y:S02]  /*02d0*/  LEA R7, R7, R6, 0x5 ;  /* 0x0000000607077211 */ /* 0x000fe400078e28ff */
[----:B------:R-:W-:Y:S02]  /*02e0*/  ISETP.GE.AND P5, PT, R18, UR9, PT ;  /* 0x0000000912007c0c */ /* 0x000fe4000bfa6270 */
[----:B------:R-:W-:-:S02]  /*02f0*/  ISETP.GE.AND P6, PT, R20, UR9, PT ;  /* 0x0000000914007c0c */ /* 0x000fc4000bfc6270 */
[----:B------:R-:W-:Y:S02]  /*0300*/  ISETP.GE.AND P4, PT, R22, UR9, PT ;  /* 0x0000000916007c0c */ /* 0x000fe4000bf86270 */
[C---:B------:R-:W-:Y:S02]  /*0310*/  ISETP.GE.OR P5, PT, R7.reuse, UR8, P5 ;  /* 0x0000000807007c0c */ /* 0x040fe4000afa6670 */
[C---:B------:R-:W-:Y:S02]  /*0320*/  ISETP.GE.OR P6, PT, R7.reuse, UR8, P6 ;  /* 0x0000000807007c0c */ /* 0x040fe4000b7c6670 */
[----:B------:R-:W-:Y:S02]  /*0330*/  ISETP.GE.OR P4, PT, R7, UR8, P4 ;  /* 0x0000000807007c0c */ /* 0x000fe4000a786670 */
[----:B------:R-:W-:-:S07]  /*0340*/  LEA R0, R0, R3, 0x2 ;  /* 0x0000000300007211 */ /* 0x000fce00078e10ff */
[----:B------:R-:W0:Y:S08]  /*0350*/  @!P5 LDC.64 R8, c[0x0][0x388] ;  /* 0x0000e200ff08db82 */ /* 0x000e300000000a00 */
[----:B------:R-:W1:Y:S08]  /*0360*/  @!P6 LDC.64 R4, c[0x0][0x388] ;  /* 0x0000e200ff04eb82 */ /* 0x000e700000000a00 */
[----:B------:R-:W1:Y:S01]  /*0370*/  @!P4 LDC.64 R2, c[0x0][0x388] ;  /* 0x0000e200ff02cb82 */ /* 0x000e620000000a00 */
[C---:B------:R-:W-:Y:S01]  /*0380*/  IADD3 R6, PT, PT, R18.reuse, 0x18, RZ ;  /* 0x0000001812067810 */ /* 0x040fe20007ffe0ff */
[----:B------:R-:W-:-:S02]  /*0390*/  @!P5 IMAD R15, R18, UR8, R7 ;  /* 0x00000008120fdc24 */ /* 0x000fc4000f8e0207 */
[----:B------:R-:W-:Y:S02]  /*03a0*/  @!P4 IMAD R21, R22, UR8, R7 ;  /* 0x000000081615cc24 */ /* 0x000fe4000f8e0207 */
[----:B0-----:R-:W-:-:S04]  /*03b0*/  @!P5 IMAD.WIDE R8, R15, 0x4, R8 ;  /* 0x000000040f08d825 */ /* 0x001fc800078e0208 */
[----:B-1----:R-:W-:Y:S01]  /*03c0*/  @!P4 IMAD.WIDE R2, R21, 0x4, R2 ;  /* 0x000000041502c825 */ /* 0x002fe200078e0202 */
[----:B--2---:R-:W-:Y:S04]  /*03d0*/  @!P0 STS [R11], R10 ;  /* 0x0000000a0b008388 */ /* 0x004fe80000000800 */
[----:B-----5:R-:W-:Y:S04]  /*03e0*/  @!P3 STS [R11+0x420], R12 ;  /* 0x0004200c0b00b388 */ /* 0x020fe80000000800 */
[----:B---3--:R-:W-:Y:S04]  /*03f0*/  @!P2 STS [R11+0x840], R14 ;  /* 0x0008400e0b00a388 */ /* 0x008fe80000000800 */
[----:B----4-:R0:W-:Y:S01]  /*0400*/  @!P1 STS [R11+0xc60], R16 ;  /* 0x000c60100b009388 */ /* 0x0101e20000000800 */
[----:B------:R-:W-:Y:S06]  /*0410*/  BAR.SYNC.DEFER_BLOCKING 0x0 ;  /* 0x0000000000007b1d */ /* 0x000fec0000010000 */
[----:B------:R-:W1:Y:S04]  /*0420*/  @!P5 LDS R13, [R0] ;  /* 0x00000000000dd984 */ /* 0x000e680000000800 */
[----:B------:R-:W2:Y:S04]  /*0430*/  @!P6 LDS R17, [R0+0x20] ;  /* 0x000020000011e984 */ /* 0x000ea80000000800 */
[----:B------:R-:W3:Y:S01]  /*0440*/  @!P4 LDS R19, [R0+0x40] ;  /* 0x000040000013c984 */ /* 0x000ee20000000800 */
[----:B------:R-:W-:Y:S01]  /*0450*/  ISETP.GE.AND P0, PT, R6, UR9, PT ;  /* 0x0000000906007c0c */ /* 0x000fe2000bf06270 */
[----:B0-----:R-:W-:-:S03]  /*0460*/  @!P6 IMAD R11, R20, UR8, R7 ;  /* 0x00000008140bec24 */ /* 0x001fc6000f8e0207 */
[----:B------:R-:W-:Y:S01]  /*0470*/  ISETP.GE.OR P0, PT, R7, UR8, P0 ;  /* 0x0000000807007c0c */ /* 0x000fe20008706670 */
[----:B------:R-:W-:Y:S01]  /*0480*/  @!P6 IMAD.WIDE R4, R11, 0x4, R4 ;  /* 0x000000040b04e825 */ /* 0x000fe200078e0204 */
[----:B-1----:R0:W-:Y:S04]  /*0490*/  @!P5 STG.E desc[UR6][R8.64], R13 ;  /* 0x0000000d0800d986 */ /* 0x0021e8000c101906 */
[----:B--2---:R0:W-:Y:S04]  /*04a0*/  @!P6 STG.E desc[UR6][R4.64], R17 ;  /* 0x000000110400e986 */ /* 0x0041e8000c101906 */
[----:B---3--:R0:W-:Y:S03]  /*04b0*/  @!P4 STG.E desc[UR6][R2.64], R19 ;  /* 0x000000130200c986 */ /* 0x0081e6000c101906 */
[----:B------:R-:W-:Y:S05]  /*04c0*/  @P0 EXIT ;  /* 0x000000000000094d */ /* 0x000fea0003800000 */
[----:B0-----:R-:W0:Y:S01]  /*04d0*/  LDS R5, [R0+0x60] ;  /* 0x0000600000057984 */ /* 0x001e220000000800 */
[----:B------:R-:W1:Y:S01]  /*04e0*/  LDC.64 R2, c[0x0][0x388] ;  /* 0x0000e200ff027b82 */ /* 0x000e620000000a00 */
[----:B------:R-:W-:-:S04]  /*04f0*/  IMAD R7, R6, UR8, R7 ;  /* 0x0000000806077c24 */ /* 0x000fc8000f8e0207 */
[----:B-1----:R-:W-:-:S05]  /*0500*/  IMAD.WIDE R2, R7, 0x4, R2 ;  /* 0x0000000407027825 */ /* 0x002fca00078e0202 */
[----:B0-----:R-:W-:Y:S01]  /*0510*/  STG.E desc[UR6][R2.64], R5 ;  /* 0x0000000502007986 */ /* 0x001fe2000c101906 */
[----:B------:R-:W-:Y:S05]  /*0520*/  EXIT ;  /* 0x000000000000794d */ /* 0x000fea0003800000 */
.L_x_0:
[----:B------:R-:W-:-:S00]  /*0530*/  BRA `(.L_x_0) ;  /* 0xfffffffc00fc7947 */ /* 0x000fc0000383ffff */
[----:B------:R-:W-:-:S00]  /*0540*/  NOP ;  /* 0x0000000000007918 */ /* 0x000fc00000000000 */
        /* <DEDUP_REMOVED lines=11> */
.L_x_5:


//--------------------- .text._Z28transposeMatrixGPU_CoalescedPfS_ii --------------------------
	.section	.text._Z28transposeMatrixGPU_CoalescedPfS_ii,"ax",@progbits
	.align	128
        .global         _Z28transposeMatrixGPU_CoalescedPfS_ii
        .type           _Z28transposeMatrixGPU_CoalescedPfS_ii,@function
        .size           _Z28transposeMatrixGPU_CoalescedPfS_ii,(.L_x_6 - _Z28transposeMatrixGPU_CoalescedPfS_ii)
        .other          _Z28transposeMatrixGPU_CoalescedPfS_ii,@"STO_CUDA_ENTRY STV_DEFAULT"
_Z28transposeMatrixGPU_CoalescedPfS_ii:
.text._Z28transposeMatrixGPU_CoalescedPfS_ii:
[----:B------:R-:W-:Y:S01]  /*0000*/  LDC R1, c[0x0][0x37c] ;  /* 0x0000df00ff017b82 */ /* 0x000fe20000000800 */
[----:B------:R-:W0:Y:S07]  /*0010*/  S2R R0, SR_CTAID.Y ;  /* 0x0000000000007919 */ /* 0x000e2e0000002600 */
[----:B------:R-:W0:Y:S01]  /*0020*/  S2UR UR4, SR_CTAID.X ;  /* 0x00000000000479c3 */ /* 0x000e220000002500 */
[----:B------:R-:W1:Y:S01]  /*0030*/  LDCU.64 UR6, c[0x0][0x390] ;  /* 0x00007200ff0677ac */ /* 0x000e620008000a00 */
[----:B------:R-:W2:Y:S01]  /*0040*/  S2R R9, SR_TID.Y ;  /* 0x0000000000097919 */ /* 0x000ea20000002200 */
[----:B------:R-:W3:Y:S01]  /*0050*/  LDCU.64 UR8, c[0x0][0x388] ;  /* 0x00007100ff0877ac */ /* 0x000ee20008000a00 */
[----:B------:R-:W4:Y:S01]  /*0060*/  S2R R5, SR_TID.X ;  /* 0x0000000000057919 */ /* 0x000f220000002100 */
[----:B0-----:R-:W-:-:S02]  /*0070*/  VIMNMX.U32 R2, PT, PT, R0, UR4, !PT ;  /* 0x0000000400027c48 */ /* 0x001fc4000ffe0000 */
[----:B------:R-:W-:Y:S01]  /*0080*/  VIMNMX.U32 R0, PT, PT, R0, UR4, PT ;  /* 0x0000000400007c48 */ /* 0x000fe2000bfe0000 */
[----:B------:R-:W0:Y:S02]  /*0090*/  LDCU.64 UR4, c[0x0][0x358] ;  /* 0x00006b00ff0477ac */ /* 0x000e240008000a00 */
[----:B--2---:R-:W-:Y:S02]  /*00a0*/  IMAD R9, R2, 0x20, R9 ;  /* 0x0000002002097824 */ /* 0x004fe400078e0209 */
[----:B------:R-:W2:Y:S01]  /*00b0*/  LDC.64 R2, c[0x0][0x380] ;  /* 0x0000e000ff027b82 */ /* 0x000ea20000000a00 */
[----:B----4-:R-:W-:Y:S02]  /*00c0*/  IMAD R0, R0, 0x20, R5 ;  /* 0x0000002000007824 */ /* 0x010fe400078e0205 */
[----:B-1----:R-:W-:-:S04]  /*00d0*/  ISETP.GE.AND P0, PT, R9, UR6, PT ;  /* 0x0000000609007c0c */ /* 0x002fc8000bf06270 */
[----:B------:R-:W-:-:S13]  /*00e0*/  ISETP.GE.OR P1, PT, R0, UR7, P0 ;  /* 0x0000000700007c0c */ /* 0x000fda0008726670 */
[----:B------:R-:W-:-:S04]  /*00f0*/  @!P1 IMAD R5, R9, UR7, R0 ;  /* 0x0000000709059c24 */ /* 0x000fc8000f8e0200 */
[----:B--2---:R-:W-:Y:S02]  /*0100*/  @!P1 IMAD.WIDE R2, R5, 0x4, R2 ;  /* 0x0000000405029825 */ /* 0x004fe400078e0202 */
[----:B------:R-:W1:Y:S03]  /*0110*/  LDC.64 R4, c[0x0][0x388] ;  /* 0x0000e200ff047b82 */ /* 0x000e660000000a00 */
[----:B0-----:R-:W2:Y:S01]  /*0120*/  @!P1 LDG.E R13, desc[UR4][R2.64] ;  /* 0x00000004020d9981 */ /* 0x001ea2000c1e1900 */
[----:B------:R-:W-:Y:S02]  /*0130*/  VIADD R15, R9, 0x8 ;  /* 0x00000008090f7836 */ /* 0x000fe40000000000 */
[----:B------:R-:W-:-:S03]  /*0140*/  IMAD R8, R0, UR6, RZ ;  /* 0x0000000600087c24 */ /* 0x000fc6000f8e02ff */
[----:B------:R-:W-:Y:S02]  /*0150*/  ISETP.GE.AND P0, PT, R15, UR6, PT ;  /* 0x000000060f007c0c */ /* 0x000fe4000bf06270 */
[----:B------:R-:W-:Y:S02]  /*0160*/  @!P1 IADD3 R11, PT, PT, R9, R8, RZ ;  /* 0x00000008090b9210 */ /* 0x000fe40007ffe0ff */
[----:B------:R-:W-:-:S03]  /*0170*/  ISETP.GE.OR P0, PT, R0, UR7, P0 ;  /* 0x0000000700007c0c */ /* 0x000fc60008706670 */
[----:B-1----:R-:W-:-:S10]  /*0180*/  @!P1 IMAD.WIDE R4, R11, 0x4, R4 ;  /* 0x000000040b049825 */ /* 0x002fd400078e0204 */
[----:B------:R-:W0:Y:S01]  /*0190*/  @!P0 LDC.64 R6, c[0x0][0x380] ;  /* 0x0000e000ff068b82 */ /* 0x000e220000000a00 */
[----:B------:R-:W-:-:S04]  /*01a0*/  @!P0 IMAD R15, R15, UR7, R0 ;  /* 0x000000070f0f8c24 */ /* 0x000fc8000f8e0200 */
[----:B0-----:R-:W-:Y:S01]  /*01b0*/  @!P0 IMAD.WIDE R6, R15, 0x4, R6 ;  /* 0x000000040f068825 */ /* 0x001fe200078e0206 */
[----:B--2---:R0:W-:Y:S05]  /*01c0*/  @!P1 STG.E desc[UR4][R4.64], R13 ;  /* 0x0000000d04009986 */ /* 0x0041ea000c101904 */
[----:B------:R-:W2:Y:S01]  /*01d0*/  @!P0 LDG.E R7, desc[UR4][R6.64] ;  /* 0x0000000406078981 */ /* 0x000ea2000c1e1900 */
[----:B------:R-:W-:Y:S01]  /*01e0*/  SHF.R.S32.HI R3, RZ, 0x1f, R9 ;  /* 0x0000001fff037819 */ /* 0x000fe20000011409 */
[C---:B------:R-:W-:Y:S01]  /*01f0*/  VIADD R11, R9.reuse, 0x10 ;  /* 0x00000010090b7836 */ /* 0x040fe20000000000 */
[C---:B------:R-:W-:Y:S01]  /*0200*/  IADD3 R10, P1, PT, R9.reuse, R8, RZ ;  /* 0x00000008090a7210 */ /* 0x040fe20007f3e0ff */
[----:B------:R-:W-:Y:S01]  /*0210*/  BSSY.RECONVERGENT B0, `(.L_x_1) ;  /* 0x0000010000007945 */ /* 0x000fe20003800200 */
[----:B------:R-:W-:-:S02]  /*0220*/  IADD3 R9, PT, PT, R9, 0x18, RZ ;  /* 0x0000001809097810 */ /* 0x000fc40007ffe0ff */
[----:B------:R-:W-:Y:S02]  /*0230*/  LEA.HI.X.SX32 R3, R8, R3, 0x1, P1 ;  /* 0x0000000308037211 */ /* 0x000fe400008f0eff */
[C---:B---3--:R-:W-:Y:S02]  /*0240*/  LEA R2, P3, R10.reuse, UR8, 0x2 ;  /* 0x000000080a027c11 */ /* 0x048fe4000f8610ff */
[----:B------:R-:W-:Y:S02]  /*0250*/  ISETP.GE.AND P2, PT, R11, UR6, PT ;  /* 0x000000060b007c0c */ /* 0x000fe4000bf46270 */
[----:B------:R-:W-:Y:S02]  /*0260*/  LEA.HI.X R3, R10, UR9, R3, 0x2, P3 ;  /* 0x000000090a037c11 */ /* 0x000fe400098f1403 */
[----:B------:R-:W-:Y:S02]  /*0270*/  ISETP.GE.OR P2, PT, R0, UR7, P2 ;  /* 0x0000000700007c0c */ /* 0x000fe40009746670 */
[----:B------:R-:W-:-:S04]  /*0280*/  ISETP.GE.AND P1, PT, R9, UR6, PT ;  /* 0x0000000609007c0c */ /* 0x000fc8000bf26270 */
[----:B------:R-:W-:Y:S01]  /*0290*/  ISETP.GE.OR P1, PT, R0, UR7, P1 ;  /* 0x0000000700007c0c */ /* 0x000fe20008f26670 */
[----:B--2---:R0:W-:Y:S06]  /*02a0*/  @!P0 STG.E desc[UR4][R2.64+0x20], R7 ;  /* 0x0000200702008986 */ /* 0x0041ec000c101904 */
[----:B------:R-:W-:Y:S06]  /*02b0*/  @P2 BRA `(.L_x_2) ;  /* 0x0000000000142947 */ /* 0x000fec0003800000 */
[----:B0-----:R-:W0:Y:S01]  /*02c0*/  LDC.64 R4, c[0x0][0x380] ;  /* 0x0000e000ff047b82 */ /* 0x001e220000000a00 */
[----:B------:R-:W-:-:S04]  /*02d0*/  IMAD R11, R11, UR7, R0 ;  /* 0x000000070b0b7c24 */ /* 0x000fc8000f8e0200 */
[----:B0-----:R-:W-:-:S06]  /*02e0*/  IMAD.WIDE R4, R11, 0x4, R4 ;  /* 0x000000040b047825 */ /* 0x001fcc00078e0204 */
[----:B------:R-:W2:Y:S04]  /*02f0*/  LDG.E R5, desc[UR4][R4.64] ;  /* 0x0000000404057981 */ /* 0x000ea8000c1e1900 */
[----:B--2---:R1:W-:Y:S02]  /*0300*/  STG.E desc[UR4][R2.64+0x40], R5 ;  /* 0x0000400502007986 */ /* 0x0043e4000c101904 */
.L_x_2:
[----:B------:R-:W-:Y:S05]  /*0310*/  BSYNC.RECONVERGENT B0 ;  /* 0x0000000000007941 */ /* 0x000fea0003800200 */
.L_x_1:
[----:B------:R-:W-:Y:S05]  /*0320*/  @P1 EXIT ;  /* 0x000000000000194d */ /* 0x000fea0003800000 */
[----:B01----:R-:W0:Y:S01]  /*0330*/  LDC.64 R4, c[0x0][0x380] ;  /* 0x0000e000ff047b82 */ /* 0x003e220000000a00 */
[----:B------:R-:W-:-:S04]  /*0340*/  IMAD R9, R9, UR7, R0 ;  /* 0x0000000709097c24 */ /* 0x000fc8000f8e0200 */
[----:B0-----:R-:W-:-:S06]  /*0350*/  IMAD.WIDE R4, R9, 0x4, R4 ;  /* 0x0000000409047825 */ /* 0x001fcc00078e0204 */
[----:B------:R-:W2:Y:S04]  /*0360*/  LDG.E R5, desc[UR4][R4.64] ;  /* 0x0000000404057981 */ /* 0x000ea8000c1e1900 */
[----:B--2---:R-:W-:Y:S01]  /*0370*/  STG.E desc[UR4][R2.64+0x60], R5 ;  /* 0x0000600502007986 */ /* 0x004fe2000c101904 */
[----:B------:R-:W-:Y:S05]  /*0380*/  EXIT ;  /* 0x000000000000794d */ /* 0x000fea0003800000 */
.L_x_3:
        /* <DEDUP_REMOVED lines=15> */
.L_x_6:


//--------------------- .text._Z24transposeMatrixGPU_BasicPfS_ii --------------------------
	.section	.text._Z24transposeMatrixGPU_BasicPfS_ii,"ax",@progbits
	.align	128
        .global         _Z24transposeMatrixGPU_BasicPfS_ii
        .type           _Z24transposeMatrixGPU_BasicPfS_ii,@function
        .size           _Z24transposeMatrixGPU_BasicPfS_ii,(.L_x_7 - _Z24transposeMatrixGPU_BasicPfS_ii)
        .other          _Z24transposeMatrixGPU_BasicPfS_ii,@"STO_CUDA_ENTRY STV_DEFAULT"
_Z24transposeMatrixGPU_BasicPfS_ii:
.text._Z24transposeMatrixGPU_BasicPfS_ii:
[----:B------:R-:W-:Y:S01]  /*0000*/  LDC R1, c[0x0][0x37c] ;  /* 0x0000df00ff017b82 */ /* 0x000fe20000000800 */
[----:B------:R-:W0:Y:S07]  /*0010*/  S2R R3, SR_TID.X ;  /* 0x0000000000037919 */ /* 0x000e2e0000002100 */
[----:B------:R-:W0:Y:S01]  /*0020*/  S2UR UR4, SR_CTAID.X ;  /* 0x00000000000479c3 */ /* 0x000e220000002500 */
[----:B------:R-:W1:Y:S01]  /*0030*/  LDCU.64 UR6, c[0x0][0x390] ;  /* 0x00007200ff0677ac */ /* 0x000e620008000a00 */
[----:B------:R-:W2:Y:S06]  /*0040*/  S2R R2, SR_TID.Y ;  /* 0x0000000000027919 */ /* 0x000eac0000002200 */
[----:B------:R-:W0:Y:S08]  /*0050*/  LDC R0, c[0x0][0x360] ;  /* 0x0000d800ff007b82 */ /* 0x000e300000000800 */
[----:B------:R-:W2:Y:S08]  /*0060*/  S2UR UR5, SR_CTAID.Y ;  /* 0x00000000000579c3 */ /* 0x000eb00000002600 */
[----:B------:R-:W2:Y:S01]  /*0070*/  LDC R7, c[0x0][0x364] ;  /* 0x0000d900ff077b82 */ /* 0x000ea20000000800 */
[----:B0-----:R-:W-:-:S05]  /*0080*/  IMAD R0, R0, UR4, R3 ;  /* 0x0000000400007c24 */ /* 0x001fca000f8e0203 */
[----:B-1----:R-:W-:Y:S01]  /*0090*/  ISETP.GE.AND P0, PT, R0, UR7, PT ;  /* 0x0000000700007c0c */ /* 0x002fe2000bf06270 */
[----:B--2---:R-:W-:-:S05]  /*00a0*/  IMAD R7, R7, UR5, R2 ;  /* 0x0000000507077c24 */ /* 0x004fca000f8e0202 */
[----:B------:R-:W-:-:S13]  /*00b0*/  ISETP.GE.OR P0, PT, R7, UR6, P0 ;  /* 0x0000000607007c0c */ /* 0x000fda0008706670 */
[----:B------:R-:W-:Y:S05]  /*00c0*/  @P0 EXIT ;  /* 0x000000000000094d */ /* 0x000fea0003800000 */
[----:B------:R-:W0:Y:S01]  /*00d0*/  LDC.64 R2, c[0x0][0x380] ;  /* 0x0000e000ff027b82 */ /* 0x000e220000000a00 */
[----:B------:R-:W1:Y:S01]  /*00e0*/  LDCU.64 UR4, c[0x0][0x358] ;  /* 0x00006b00ff0477ac */ /* 0x000e620008000a00 */
[----:B------:R-:W-:-:S04]  /*00f0*/  IMAD R5, R7, UR7, R0 ;  /* 0x0000000707057c24 */ /* 0x000fc8000f8e0200 */
[----:B0-----:R-:W-:Y:S02]  /*0100*/  IMAD.WIDE R2, R5, 0x4, R2 ;  /* 0x0000000405027825 */ /* 0x001fe400078e0202 */
[----:B------:R-:W0:Y:S04]  /*0110*/  LDC.64 R4, c[0x0][0x388] ;  /* 0x0000e200ff047b82 */ /* 0x000e280000000a00 */
[----:B-1----:R-:W2:Y:S01]  /*0120*/  LDG.E R3, desc[UR4][R2.64] ;  /* 0x0000000402037981 */ /* 0x002ea2000c1e1900 */
[----:B------:R-:W-:-:S04]  /*0130*/  IMAD R7, R0, UR6, R7 ;  /* 0x0000000600077c24 */ /* 0x000fc8000f8e0207 */
[----:B0-----:R-:W-:-:S05]  /*0140*/  IMAD.WIDE R4, R7, 0x4, R4 ;  /* 0x0000000407047825 */ /* 0x001fca00078e0204 */
[----:B--2---:R-:W-:Y:S01]  /*0150*/  STG.E desc[UR4][R4.64], R3 ;  /* 0x0000000304007986 */ /* 0x004fe2000c101904 */
[----:B------:R-:W-:Y:S05]  /*0160*/  EXIT ;  /* 0x000000000000794d */ /* 0x000fea0003800000 */
.L_x_4:
        /* <DEDUP_REMOVED lines=9> */
.L_x_7:


//--------------------- .nv.shared._Z28transposeMatrixGPU_SharedMemPfS_ii --------------------------
	.section	.nv.shared._Z28transposeMatrixGPU_SharedMemPfS_ii,"aw",@nobits
	.sectionflags	@""
	.align	4
.nv.shared._Z28transposeMatrixGPU_SharedMemPfS_ii:
	.zero		5248


//--------------------- .nv.shared.reserved.0     --------------------------
	.section	.nv.shared.reserved.0,"aw",@nobits
	.weak		__nv_reservedSMEM_offset_0_alias
	.size		__nv_reservedSMEM_offset_0_alias, 0, 64
	.other		__nv_reservedSMEM_offset_0_alias,@"STO_CUDA_RESERVED_SHARED STV_DEFAULT"
__nv_reservedSMEM_offset_0_alias:
	.zero		0
	.zero		64


//--------------------- .nv.constant0._Z28transposeMatrixGPU_SharedMemPfS_ii --------------------------
	.section	.nv.constant0._Z28transposeMatrixGPU_SharedMemPfS_ii,"a",@progbits
	.sectionflags	@""
	.align	4
.nv.constant0._Z28transposeMatrixGPU_SharedMemPfS_ii:
	.zero		920


//--------------------- .nv.constant0._Z28transposeMatrixGPU_CoalescedPfS_ii --------------------------
	.section	.nv.constant0._Z28transposeMatrixGPU_CoalescedPfS_ii,"a",@progbits
	.sectionflags	@""
	.align	4
.nv.constant0._Z28transposeMatrixGPU_CoalescedPfS_ii:
	.zero		920


//--------------------- .nv.constant0._Z24transposeMatrixGPU_BasicPfS_ii --------------------------
	.section	.nv.constant0._Z24transposeMatrixGPU_BasicPfS_ii,"a",@progbits
	.sectionflags	@""
	.align	4
.nv.constant0._Z24transposeMatrixGPU_BasicPfS_ii:
	.zero		920


//--------------------- SYMBOLS --------------------------

	.type		.nv.reservedSmem.offset0,@object
	.size		.nv.reservedSmem.offset0,0x4
	.type		.nv.reservedSmem.cap,@object
	.size		.nv.reservedSmem.cap,0x4
